	.headerflags	@"EF_CUDA_TEXMODE_UNIFIED EF_CUDA_64BIT_ADDRESS EF_CUDA_ACCELERATORS EF_CUDA_SM90 EF_CUDA_VIRTUAL_SM(EF_CUDA_SM90)"
	.elftype	@"ET_EXEC"


//--------------------- .nv.info                  --------------------------
	.section	.nv.info,"",@"SHT_CUDA_INFO"
	.align	4


	//----- nvinfo : EIATTR_REGCOUNT
	.align		4
        /*0000*/ 	.byte	0x04, 0x2f
        /*0002*/ 	.short	(.L_1 - .L_0)
	.align		4
.L_0:
        /*0004*/ 	.word	index@(triton_poi_fused_convolution_0)
        /*0008*/ 	.word	0x00000014


	//----- nvinfo : EIATTR_MIN_STACK_SIZE
	.align		4
.L_1:
        /*000c*/ 	.byte	0x04, 0x12
        /*000e*/ 	.short	(.L_3 - .L_2)
	.align		4
.L_2:
        /*0010*/ 	.word	index@(triton_poi_fused_convolution_0)
        /*0014*/ 	.word	0x00000000


	//----- nvinfo : EIATTR_FRAME_SIZE
	.align		4
.L_3:
        /*0018*/ 	.byte	0x04, 0x11
        /*001a*/ 	.short	(.L_5 - .L_4)
	.align		4
.L_4:
        /*001c*/ 	.word	index@(triton_poi_fused_convolution_0)
        /*0020*/ 	.word	0x00000000


	//----- nvinfo : EIATTR_MIN_STACK_SIZE
	.align		4
.L_5:
        /*0024*/ 	.byte	0x04, 0x12
        /*0026*/ 	.short	(.L_7 - .L_6)
	.align		4
.L_6:
        /*0028*/ 	.word	index@(triton_poi_fused_convolution_0)
        /*002c*/ 	.word	0x00000000
.L_7:


//--------------------- .nv.info.triton_poi_fused_convolution_0 --------------------------
	.section	.nv.info.triton_poi_fused_convolution_0,"",@"SHT_CUDA_INFO"
	.sectionflags	@""
	.align	4


	//----- nvinfo : EIATTR_CUDA_API_VERSION
	.align		4
        /*0000*/ 	.byte	0x04, 0x37
        /*0002*/ 	.short	(.L_9 - .L_8)
.L_8:
        /*0004*/ 	.word	0x0000007c


	//----- nvinfo : EIATTR_KPARAM_INFO
	.align		4
.L_9:
        /*0008*/ 	.byte	0x04, 0x17
        /*000a*/ 	.short	(.L_11 - .L_10)
.L_10:
        /*000c*/ 	.word	0x00000000
        /*0010*/ 	.short	0x0005
        /*0012*/ 	.short	0x0024
        /*0014*/ 	.byte	0x00, 0xf0, 0x11, 0x00


	//----- nvinfo : EIATTR_KPARAM_INFO
	.align		4
.L_11:
        /*0018*/ 	.byte	0x04, 0x17
        /*001a*/ 	.short	(.L_13 - .L_12)
.L_12:
        /*001c*/ 	.word	0x00000000
        /*0020*/ 	.short	0x0004
        /*0022*/ 	.short	0x0020
        /*0024*/ 	.byte	0x00, 0xf0, 0x11, 0x00


	//----- nvinfo : EIATTR_KPARAM_INFO
	.align		4
.L_13:
        /*0028*/ 	.byte	0x04, 0x17
        /*002a*/ 	.short	(.L_15 - .L_14)
.L_14:
        /*002c*/ 	.word	0x00000000
        /*0030*/ 	.short	0x0003
        /*0032*/ 	.short	0x0018
        /*0034*/ 	.byte	0x00, 0xf4, 0x21, 0x00


	//----- nvinfo : EIATTR_KPARAM_INFO
	.align		4
.L_15:
        /*0038*/ 	.byte	0x04, 0x17
        /*003a*/ 	.short	(.L_17 - .L_16)
.L_16:
        /*003c*/ 	.word	0x00000000
        /*0040*/ 	.short	0x0002
        /*0042*/ 	.short	0x0010
        /*0044*/ 	.byte	0x00, 0xf4, 0x21, 0x00


	//----- nvinfo : EIATTR_KPARAM_INFO
	.align		4
.L_17:
        /*0048*/ 	.byte	0x04, 0x17
        /*004a*/ 	.short	(.L_19 - .L_18)
.L_18:
        /*004c*/ 	.word	0x00000000
        /*0050*/ 	.short	0x0001
        /*0052*/ 	.short	0x0008
        /*0054*/ 	.byte	0x00, 0xf4, 0x21, 0x00


	//----- nvinfo : EIATTR_KPARAM_INFO
	.align		4
.L_19:
        /*0058*/ 	.byte	0x04, 0x17
        /*005a*/ 	.short	(.L_21 - .L_20)
.L_20:
        /*005c*/ 	.word	0x00000000
        /*0060*/ 	.short	0x0000
        /*0062*/ 	.short	0x0000
        /*0064*/ 	.byte	0x00, 0xf4, 0x21, 0x00


	//----- nvinfo : EIATTR_SPARSE_MMA_MASK
	.align		4
.L_21:
        /*0068*/ 	.byte	0x03, 0x50
        /*006a*/ 	.short	0x0000


	//----- nvinfo : EIATTR_MAXREG_COUNT
	.align		4
        /*006c*/ 	.byte	0x03, 0x1b
        /*006e*/ 	.short	0x00ff


	//----- nvinfo : EIATTR_EXIT_INSTR_OFFSETS
	.align		4
        /*0070*/ 	.byte	0x04, 0x1c
        /*0072*/ 	.short	(.L_23 - .L_22)


	//   ....[0]....
.L_22:
        /*0074*/ 	.word	0x00000400


	//   ....[1]....
        /*0078*/ 	.word	0x00000420


	//----- nvinfo : EIATTR_REQNTID
	.align		4
.L_23:
        /*007c*/ 	.byte	0x04, 0x10
        /*007e*/ 	.short	(.L_25 - .L_24)
.L_24:
        /*0080*/ 	.word	0x00000080
        /*0084*/ 	.word	0x00000001
        /*0088*/ 	.word	0x00000001


	//----- nvinfo : EIATTR_CBANK_PARAM_SIZE
	.align		4
.L_25:
        /*008c*/ 	.byte	0x03, 0x19
        /*008e*/ 	.short	0x0028


	//----- nvinfo : EIATTR_PARAM_CBANK
	.align		4
        /*0090*/ 	.byte	0x04, 0x0a
        /*0092*/ 	.short	(.L_27 - .L_26)
	.align		4
.L_26:
        /*0094*/ 	.word	index@(.nv.constant0.triton_poi_fused_convolution_0)
        /*0098*/ 	.short	0x0210
        /*009a*/ 	.short	0x0028


	//----- nvinfo : EIATTR_SW_WAR
	.align		4
.L_27:
        /*009c*/ 	.byte	0x04, 0x36
        /*009e*/ 	.short	(.L_29 - .L_28)
.L_28:
        /*00a0*/ 	.word	0x00000008
.L_29:


//--------------------- .nv.callgraph             --------------------------
	.section	.nv.callgraph,"",@"SHT_CUDA_CALLGRAPH"
	.align	4
	.sectionentsize	8
	.align		4
        /*0000*/ 	.word	0x00000000
	.align		4
        /*0004*/ 	.word	0xffffffff
	.align		4
        /*0008*/ 	.word	0x00000000
	.align		4
        /*000c*/ 	.word	0xfffffffe
	.align		4
        /*0010*/ 	.word	0x00000000
	.align		4
        /*0014*/ 	.word	0xfffffffd
	.align		4
        /*0018*/ 	.word	0x00000000
	.align		4
        /*001c*/ 	.word	0xfffffffc


//--------------------- .text.triton_poi_fused_convolution_0 --------------------------
	.section	.text.triton_poi_fused_convolution_0,"ax",@progbits
	.sectionflags	@"SHF_BARRIERS=1"
	.align	128
        .global         triton_poi_fused_convolution_0
        .type           triton_poi_fused_convolution_0,@function
        .size           triton_poi_fused_convolution_0,(.L_x_1 - triton_poi_fused_convolution_0)
        .other          triton_poi_fused_convolution_0,@"STO_CUDA_ENTRY STV_DEFAULT"
triton_poi_fused_convolution_0:
.text.triton_poi_fused_convolution_0:
[----:B------:R-:W0:Y:S02]  /*0000*/  LDC R1, c[0x0][0x28] ;  /* 0x00000a00ff017b82 */ /* 0x000e240000000800 */
[----:B------:R-:W1:Y:S01]  /*0010*/  S2R R5, SR_CTAID.Y ;  /* 0x0000000000057919 */ /* 0x000e620000002600 */
[----:B------:R-:W-:Y:S01]  /*0020*/  ULDC.64 UR6, c[0x0][0x208] ;  /* 0x0000820000067ab9 */ /* 0x000fe20000000a00 */
[----:B------:R-:W2:Y:S01]  /*0030*/  S2R R13, SR_TID.X ;  /* 0x00000000000d7919 */ /* 0x000ea20000002100 */
[----:B------:R-:W3:Y:S01]  /*0040*/  S2R R7, SR_CTAID.X ;  /* 0x0000000000077919 */ /* 0x000ee20000002500 */
[----:B-1----:R-:W-:Y:S02]  /*0050*/  IMAD.SHL.U32 R5, R5, 0x10, RZ ;  /* 0x0000001005057824 */ /* 0x002fe400078e00ff */
[----:B--2---:R-:W-:Y:S01]  /*0060*/  IMAD.SHL.U32 R4, R13, 0x2, RZ ;  /* 0x000000020d047824 */ /* 0x004fe200078e00ff */
[----:B------:R-:W-:Y:S01]  /*0070*/  SHF.R.U32.HI R0, RZ, 0x3, R13 ;  /* 0x00000003ff007819 */ /* 0x000fe2000001160d */
[----:B---3--:R-:W-:-:S03]  /*0080*/  IMAD.SHL.U32 R7, R7, 0x10, RZ ;  /* 0x0000001007077824 */ /* 0x008fc600078e00ff */
[----:B------:R-:W-:Y:S02]  /*0090*/  LOP3.LUT R6, R5, 0xe, R4, 0xf8, !PT ;  /* 0x0000000e05067812 */ /* 0x000fe400078ef804 */
[----:B------:R-:W-:Y:S02]  /*00a0*/  SGXT.U32 R0, R0, 0x4 ;  /* 0x000000040000781a */ /* 0x000fe40000000000 */
[----:B------:R-:W-:Y:S02]  /*00b0*/  SHF.R.S32.HI R3, RZ, 0x1f, R6 ;  /* 0x0000001fff037819 */ /* 0x000fe40000011406 */
[----:B------:R-:W-:Y:S02]  /*00c0*/  LOP3.LUT R9, R7, R0, RZ, 0xfc, !PT ;  /* 0x0000000007097212 */ /* 0x000fe400078efcff */
[----:B------:R-:W-:Y:S02]  /*00d0*/  LEA.HI R10, R3, R6, RZ, 0x2 ;  /* 0x00000006030a7211 */ /* 0x000fe400078f10ff */
[----:B------:R-:W1:Y:S01]  /*00e0*/  LDC.64 R2, c[0x0][0x210] ;  /* 0x00008400ff027b82 */ /* 0x000e620000000a00 */
[----:B------:R-:W-:-:S02]  /*00f0*/  SHF.R.S32.HI R8, RZ, 0x1f, R9 ;  /* 0x0000001fff087819 */ /* 0x000fc40000011409 */
[C---:B------:R-:W-:Y:S01]  /*0100*/  IMAD.SHL.U32 R12, R10.reuse, 0x10, RZ ;  /* 0x000000100a0c7824 */ /* 0x040fe200078e00ff */
[----:B------:R-:W-:Y:S02]  /*0110*/  LOP3.LUT R11, R10, 0xfffffffc, RZ, 0xc0, !PT ;  /* 0xfffffffc0a0b7812 */ /* 0x000fe400078ec0ff */
[-C--:B------:R-:W-:Y:S02]  /*0120*/  LEA.HI R8, R8, R9.reuse, RZ, 0x2 ;  /* 0x0000000908087211 */ /* 0x080fe400078f10ff */
[----:B------:R-:W-:Y:S02]  /*0130*/  LOP3.LUT R12, R12, 0xffffffc0, RZ, 0xc0, !PT ;  /* 0xffffffc00c0c7812 */ /* 0x000fe400078ec0ff */
[----:B------:R-:W-:Y:S02]  /*0140*/  LOP3.LUT R8, R8, 0xfffffffc, RZ, 0xc0, !PT ;  /* 0xfffffffc08087812 */ /* 0x000fe400078ec0ff */
[----:B------:R-:W-:Y:S02]  /*0150*/  IADD3 R11, R12, R6, -R11 ;  /* 0x000000060c0b7210 */ /* 0x000fe40007ffe80b */
[----:B------:R-:W-:Y:S01]  /*0160*/  VIMNMX R6, R6, R9, !PT ;  /* 0x0000000906067248 */ /* 0x000fe20007fe0100 */
[----:B------:R-:W-:-:S02]  /*0170*/  IMAD.IADD R9, R9, 0x1, -R8 ;  /* 0x0000000109097824 */ /* 0x000fc400078e0a08 */
[----:B------:R-:W-:Y:S01]  /*0180*/  IMAD.IADD R8, R8, 0x1, R11 ;  /* 0x0000000108087824 */ /* 0x000fe200078e020b */
[----:B------:R-:W-:-:S03]  /*0190*/  ISETP.GE.AND P0, PT, R6, 0x10, PT ;  /* 0x000000100600780c */ /* 0x000fc60003f06270 */
[----:B------:R-:W-:-:S04]  /*01a0*/  IMAD R9, R9, 0x10, R8 ;  /* 0x0000001009097824 */ /* 0x000fc800078e0208 */
[----:B-1----:R-:W-:Y:S01]  /*01b0*/  IMAD.WIDE R2, R9, 0x4, R2 ;  /* 0x0000000409027825 */ /* 0x002fe200078e0202 */
[----:B------:R-:W-:-:S06]  /*01c0*/  CS2R R8, SRZ ;  /* 0x0000000000087805 */ /* 0x000fcc000001ff00 */
[----:B------:R-:W2:Y:S01]  /*01d0*/  @!P0 LDG.E.64 R8, desc[UR6][R2.64] ;  /* 0x0000000602088981 */ /* 0x000ea2000c1e1b00 */
[----:B------:R-:W1:Y:S01]  /*01e0*/  S2UR UR5, SR_CgaCtaId ;  /* 0x00000000000579c3 */ /* 0x000e620000008800 */
[----:B------:R-:W-:Y:S01]  /*01f0*/  IMAD.SHL.U32 R6, R13, 0x20, RZ ;  /* 0x000000200d067824 */ /* 0x000fe200078e00ff */
[----:B------:R-:W-:Y:S01]  /*0200*/  UMOV UR4, 0x400 ;  /* 0x0000040000047882 */ /* 0x000fe20000000000 */
[----:B------:R-:W-:Y:S02]  /*0210*/  SHF.R.U32.HI R15, RZ, 0x4, R4 ;  /* 0x00000004ff0f7819 */ /* 0x000fe40000011604 */
[----:B------:R-:W-:Y:S02]  /*0220*/  LOP3.LUT R10, R4, 0xfe, RZ, 0xc0, !PT ;  /* 0x000000fe040a7812 */ /* 0x000fe400078ec0ff */
[----:B------:R-:W-:Y:S02]  /*0230*/  LOP3.LUT R11, R6, 0xe0, RZ, 0xc0, !PT ;  /* 0x000000e0060b7812 */ /* 0x000fe400078ec0ff */
[----:B------:R-:W-:-:S02]  /*0240*/  SGXT.U32 R15, R15, 0x4 ;  /* 0x000000040f0f781a */ /* 0x000fc40000000000 */
[C---:B------:R-:W-:Y:S02]  /*0250*/  LOP3.LUT R6, R11.reuse, R0, RZ, 0xfc, !PT ;  /* 0x000000000b067212 */ /* 0x040fe400078efcff */
[C---:B------:R-:W-:Y:S01]  /*0260*/  LOP3.LUT R13, R11.reuse, 0x10, RZ, 0xfc, !PT ;  /* 0x000000100b0d7812 */ /* 0x040fe200078efcff */
[----:B------:R-:W-:Y:S01]  /*0270*/  IMAD.IADD R10, R10, 0x1, R15 ;  /* 0x000000010a0a7824 */ /* 0x000fe200078e020f */
[-C--:B------:R-:W-:Y:S01]  /*0280*/  LEA.HI R11, R11, R6.reuse, RZ, 0x1c ;  /* 0x000000060b0b7211 */ /* 0x080fe200078fe0ff */
[----:B------:R-:W3:Y:S01]  /*0290*/  LDC.64 R14, c[0x0][0x228] ;  /* 0x00008a00ff0e7b82 */ /* 0x000ee20000000a00 */
[----:B------:R-:W-:Y:S02]  /*02a0*/  LEA.HI R13, R13, R6, RZ, 0x1c ;  /* 0x000000060d0d7211 */ /* 0x000fe400078fe0ff */
[----:B------:R-:W-:Y:S02]  /*02b0*/  LOP3.LUT R7, R7, 0xe, R4, 0xf8, !PT ;  /* 0x0000000e07077812 */ /* 0x000fe400078ef804 */
[----:B------:R-:W-:Y:S01]  /*02c0*/  LOP3.LUT R0, R5, R0, RZ, 0xfc, !PT ;  /* 0x0000000005007212 */ /* 0x000fe200078efcff */
[----:B-1----:R-:W-:-:S03]  /*02d0*/  UPRMT UR4, UR5, 0x654, UR4 ;  /* 0x0000065405047896 */ /* 0x002fc60008000004 */
[----:B------:R-:W-:-:S04]  /*02e0*/  VIMNMX R4, R0, R7, !PT ;  /* 0x0000000700047248 */ /* 0x000fc80007fe0100 */
[----:B------:R-:W-:Y:S02]  /*02f0*/  ISETP.GE.AND P0, PT, R4, 0x10, PT ;  /* 0x000000100400780c */ /* 0x000fe40003f06270 */
[----:B------:R-:W-:Y:S02]  /*0300*/  LEA R17, R11, UR4, 0x2 ;  /* 0x000000040b117c11 */ /* 0x000fe4000f8e10ff */
[----:B------:R-:W-:Y:S02]  /*0310*/  LEA R6, R13, UR4, 0x2 ;  /* 0x000000040d067c11 */ /* 0x000fe4000f8e10ff */
[----:B------:R-:W-:Y:S01]  /*0320*/  LEA R16, R10, UR4, 0x2 ;  /* 0x000000040a107c11 */ /* 0x000fe2000f8e10ff */
[----:B------:R-:W1:Y:S08]  /*0330*/  LDC.64 R12, c[0x0][0x220] ;  /* 0x00008800ff0c7b82 */ /* 0x000e700000000a00 */
[----:B------:R-:W4:Y:S01]  /*0340*/  LDC.64 R10, c[0x0][0x218] ;  /* 0x00008600ff0a7b82 */ /* 0x000f220000000a00 */
[----:B--2---:R-:W-:Y:S04]  /*0350*/  STS [R17], R8 ;  /* 0x0000000811007388 */ /* 0x004fe80000000800 */
[----:B------:R2:W-:Y:S03]  /*0360*/  STS [R6+0x40], R9 ;  /* 0x0000400906007388 */ /* 0x0005e60000000800 */
[----:B------:R-:W-:Y:S01]  /*0370*/  BAR.SYNC.DEFER_BLOCKING 0x0 ;  /* 0x0000000000007b1d */ /* 0x000fe20000010000 */
[----:B--2---:R-:W-:-:S04]  /*0380*/  IMAD R9, R0, 0x10, R7 ;  /* 0x0000001000097824 */ /* 0x004fc800078e0207 */
[----:B----4-:R-:W-:-:S04]  /*0390*/  IMAD.WIDE R4, R9, 0x4, R10 ;  /* 0x0000000409047825 */ /* 0x010fc800078e020a */
[----:B-1----:R-:W-:-:S04]  /*03a0*/  IMAD.WIDE R6, R9, 0x4, R12 ;  /* 0x0000000409067825 */ /* 0x002fc800078e020c */
[----:B---3--:R-:W-:Y:S01]  /*03b0*/  IMAD.WIDE R8, R9, 0x4, R14 ;  /* 0x0000000409087825 */ /* 0x008fe200078e020e */
[----:B------:R-:W-:Y:S04]  /*03c0*/  LDS R2, [R16] ;  /* 0x0000000010027984 */ /* 0x000fe80000000800 */
[----:B------:R-:W1:Y:S04]  /*03d0*/  LDS R3, [R16+0x4] ;  /* 0x0000040010037984 */ /* 0x000e680000000800 */
[----:B-1----:R1:W-:Y:S04]  /*03e0*/  @!P0 STG.E.64 desc[UR6][R4.64], R2 ;  /* 0x0000000204008986 */ /* 0x0023e8000c101b06 */
[----:B------:R1:W-:Y:S01]  /*03f0*/  @!P0 STG.E.64 desc[UR6][R6.64], R2 ;  /* 0x0000000206008986 */ /* 0x0003e2000c101b06 */
[----:B------:R-:W-:Y:S05]  /*0400*/  @P0 EXIT ;  /* 0x000000000000094d */ /* 0x000fea0003800000 */
[----:B------:R-:W-:Y:S01]  /*0410*/  STG.E.64 desc[UR6][R8.64], R2 ;  /* 0x0000000208007986 */ /* 0x000fe2000c101b06 */
[----:B------:R-:W-:Y:S05]  /*0420*/  EXIT ;  /* 0x000000000000794d */ /* 0x000fea0003800000 */
.L_x_0:
[----:B------:R-:W-:-:S00]  /*0430*/  BRA `(.L_x_0) ;  /* 0xfffffffc00fc7947 */ /* 0x000fc0000383ffff */
[----:B------:R-:W-:-:S00]  /*0440*/  NOP ;  /* 0x0000000000007918 */ /* 0x000fc00000000000 */
        /* <DEDUP_REMOVED lines=11> */
.L_x_1:


//--------------------- .nv.shared.triton_poi_fused_convolution_0 --------------------------
	.section	.nv.shared.triton_poi_fused_convolution_0,"aw",@nobits
	.sectionflags	@""
	.align	16
	.zero		1024


//--------------------- .nv.constant0.triton_poi_fused_convolution_0 --------------------------
	.section	.nv.constant0.triton_poi_fused_convolution_0,"a",@progbits
	.sectionflags	@""
	.align	4
.nv.constant0.triton_poi_fused_convolution_0:
	.zero		568
